//
// Generated by NVIDIA NVVM Compiler
//
// Compiler Build ID: CL-36424714
// Cuda compilation tools, release 13.0, V13.0.88
// Based on NVVM 20.0.0
//

.version 9.0
.target sm_100
.address_size 64

	// .globl	_Z16vectorAddDynamicPKfS0_Pf
.extern .shared .align 16 .b8 shared[];

.visible .entry _Z16vectorAddDynamicPKfS0_Pf(
	.param .u64 .ptr .align 1 _Z16vectorAddDynamicPKfS0_Pf_param_0,
	.param .u64 .ptr .align 1 _Z16vectorAddDynamicPKfS0_Pf_param_1,
	.param .u64 .ptr .align 1 _Z16vectorAddDynamicPKfS0_Pf_param_2
)
{
	.reg .pred 	%p<3>;
	.reg .b32 	%r<10>;
	.reg .b32 	%f<6>;
	.reg .b64 	%rd<12>;

	ld.param.u64 	%rd1, [_Z16vectorAddDynamicPKfS0_Pf_param_0];
	ld.param.u64 	%rd2, [_Z16vectorAddDynamicPKfS0_Pf_param_1];
	ld.param.u64 	%rd3, [_Z16vectorAddDynamicPKfS0_Pf_param_2];
	mov.u32 	%r4, %ntid.x;
	mov.u32 	%r5, %ctaid.x;
	mov.u32 	%r6, %tid.x;
	mad.lo.s32 	%r1, %r5, %r4, %r6;
	setp.gt.s32 	%p1, %r1, 255;
	shl.b32 	%r7, %r6, 2;
	mov.u32 	%r8, shared;
	add.s32 	%r2, %r8, %r7;
	shl.b32 	%r9, %r4, 2;
	add.s32 	%r3, %r2, %r9;
	@%p1 bra 	$L__BB0_2;
	cvta.to.global.u64 	%rd4, %rd1;
	cvta.to.global.u64 	%rd5, %rd2;
	mul.wide.s32 	%rd6, %r1, 4;
	add.s64 	%rd7, %rd4, %rd6;
	ld.global.f32 	%f1, [%rd7];
	st.shared.f32 	[%r2], %f1;
	add.s64 	%rd8, %rd5, %rd6;
	ld.global.f32 	%f2, [%rd8];
	st.shared.f32 	[%r3], %f2;
$L__BB0_2:
	setp.gt.s32 	%p2, %r1, 255;
	bar.sync 	0;
	@%p2 bra 	$L__BB0_4;
	ld.shared.f32 	%f3, [%r2];
	ld.shared.f32 	%f4, [%r3];
	add.f32 	%f5, %f3, %f4;
	cvta.to.global.u64 	%rd9, %rd3;
	mul.wide.s32 	%rd10, %r1, 4;
	add.s64 	%rd11, %rd9, %rd10;
	st.global.f32 	[%rd11], %f5;
$L__BB0_4:
	ret;

}


// ===== COMPILED SASS (sm_100) =====

	.target	sm_100

	.elftype	@"ET_EXEC"


//--------------------- .note.nv.tkinfo           --------------------------
	.section	.note.nv.tkinfo,"",@"SHT_NOTE"
	.sectionflags	@"SHF_NOTE_NV_TKINFO"
	.tkinfo
        /*0018*/ 	.word	0x00000002
        /*0030*/ 	.string	""
        /*0030*/ 	.string	"ptxas"
        /*0030*/ 	.string	"Cuda compilation tools, release 13.0, V13.0.88"
        /*0030*/ 	.string	"Build cuda_13.0.r13.0/compiler.36424714_0"
        /*0030*/ 	.string	"-arch sm_100 -m 64 "



//--------------------- .note.nv.cuinfo           --------------------------
	.section	.note.nv.cuinfo,"",@"SHT_NOTE"
	.sectionflags	@"SHF_NOTE_NV_CUINFO"
        /*0018*/ 	.short	0x0002
        /*001a*/ 	.short	0x0064
        /*001c*/ 	.short	0x0082
	.zero		2


//--------------------- .nv.info                  --------------------------
	.section	.nv.info,"",@"SHT_CUDA_INFO"
	.align	4


	//----- nvinfo : EIATTR_REGCOUNT
	.align		4
        /*0000*/ 	.byte	0x04, 0x2f
        /*0002*/ 	.short	(.L_1 - .L_0)
	.align		4
.L_0:
        /*0004*/ 	.word	index@(_Z16vectorAddDynamicPKfS0_Pf)
        /*0008*/ 	.word	0x0000000c


	//----- nvinfo : EIATTR_FRAME_SIZE
	.align		4
.L_1:
        /*000c*/ 	.byte	0x04, 0x11
        /*000e*/ 	.short	(.L_3 - .L_2)
	.align		4
.L_2:
        /*0010*/ 	.word	index@(_Z16vectorAddDynamicPKfS0_Pf)
        /*0014*/ 	.word	0x00000000


	//----- nvinfo : EIATTR_MIN_STACK_SIZE
	.align		4
.L_3:
        /*0018*/ 	.byte	0x04, 0x12
        /*001a*/ 	.short	(.L_5 - .L_4)
	.align		4
.L_4:
        /*001c*/ 	.word	index@(_Z16vectorAddDynamicPKfS0_Pf)
        /*0020*/ 	.word	0x00000000
.L_5:


//--------------------- .nv.compat                --------------------------
	.section	.nv.compat,"",@"SHT_CUDA_COMPAT_INFO"
	.align	4
        /*0000*/ 	.byte	0x02, 0x09, 0x00, 0x00, 0x02, 0x02, 0x01, 0x00, 0x02, 0x05, 0x05, 0x00, 0x03, 0x07, 0x01, 0x01
        /*0010*/ 	.byte	0x02, 0x03, 0x00, 0x00, 0x02, 0x06, 0x01, 0x00, 0x04, 0x0b, 0x08, 0x00, 0x09, 0x00, 0x00, 0x00
        /*0020*/ 	.byte	0x00, 0x00, 0x00, 0x00


//--------------------- .nv.info._Z16vectorAddDynamicPKfS0_Pf --------------------------
	.section	.nv.info._Z16vectorAddDynamicPKfS0_Pf,"",@"SHT_CUDA_INFO"
	.sectionflags	@""
	.align	4


	//----- nvinfo : EIATTR_CUDA_API_VERSION
	.align		4
        /*0000*/ 	.byte	0x04, 0x37
        /*0002*/ 	.short	(.L_7 - .L_6)
.L_6:
        /*0004*/ 	.word	0x00000082


	//----- nvinfo : EIATTR_KPARAM_INFO
	.align		4
.L_7:
        /*0008*/ 	.byte	0x04, 0x17
        /*000a*/ 	.short	(.L_9 - .L_8)
.L_8:
        /*000c*/ 	.word	0x00000000
        /*0010*/ 	.short	0x0002
        /*0012*/ 	.short	0x0010
        /*0014*/ 	.byte	0x00, 0xf5, 0x21, 0x00


	//----- nvinfo : EIATTR_KPARAM_INFO
	.align		4
.L_9:
        /*0018*/ 	.byte	0x04, 0x17
        /*001a*/ 	.short	(.L_11 - .L_10)
.L_10:
        /*001c*/ 	.word	0x00000000
        /*0020*/ 	.short	0x0001
        /*0022*/ 	.short	0x0008
        /*0024*/ 	.byte	0x00, 0xf5, 0x21, 0x00


	//----- nvinfo : EIATTR_KPARAM_INFO
	.align		4
.L_11:
        /*0028*/ 	.byte	0x04, 0x17
        /*002a*/ 	.short	(.L_13 - .L_12)
.L_12:
        /*002c*/ 	.word	0x00000000
        /*0030*/ 	.short	0x0000
        /*0032*/ 	.short	0x0000
        /*0034*/ 	.byte	0x00, 0xf5, 0x21, 0x00


	//----- nvinfo : EIATTR_SPARSE_MMA_MASK
	.align		4
.L_13:
        /*0038*/ 	.byte	0x03, 0x50
        /*003a*/ 	.short	0x0000


	//----- nvinfo : EIATTR_MAXREG_COUNT
	.align		4
        /*003c*/ 	.byte	0x03, 0x1b
        /*003e*/ 	.short	0x00ff


	//----- nvinfo : EIATTR_NUM_BARRIERS
	.align		4
        /*0040*/ 	.byte	0x02, 0x4c
        /*0042*/ 	.byte	0x01
	.zero		1


	//----- nvinfo : EIATTR_MERCURY_ISA_VERSION
	.align		4
        /*0044*/ 	.byte	0x03, 0x5f
        /*0046*/ 	.short	0x0101


	//----- nvinfo : EIATTR_VRC_CTA_INIT_COUNT
	.align		4
        /*0048*/ 	.byte	0x02, 0x4a
	.zero		1
	.zero		1


	//----- nvinfo : EIATTR_EXIT_INSTR_OFFSETS
	.align		4
        /*004c*/ 	.byte	0x04, 0x1c
        /*004e*/ 	.short	(.L_15 - .L_14)


	//   ....[0]....
.L_14:
        /*0050*/ 	.word	0x00000150


	//   ....[1]....
        /*0054*/ 	.word	0x000001c0


	//----- nvinfo : EIATTR_CBANK_PARAM_SIZE
	.align		4
.L_15:
        /*0058*/ 	.byte	0x03, 0x19
        /*005a*/ 	.short	0x0018


	//----- nvinfo : EIATTR_PARAM_CBANK
	.align		4
        /*005c*/ 	.byte	0x04, 0x0a
        /*005e*/ 	.short	(.L_17 - .L_16)
	.align		4
.L_16:
        /*0060*/ 	.word	index@(.nv.constant0._Z16vectorAddDynamicPKfS0_Pf)
        /*0064*/ 	.short	0x0380
        /*0066*/ 	.short	0x0018


	//----- nvinfo : EIATTR_SW_WAR
	.align		4
.L_17:
        /*0068*/ 	.byte	0x04, 0x36
        /*006a*/ 	.short	(.L_19 - .L_18)
.L_18:
        /*006c*/ 	.word	0x00000008
.L_19:


//--------------------- .nv.callgraph             --------------------------
	.section	.nv.callgraph,"",@"SHT_CUDA_CALLGRAPH"
	.align	4
	.sectionentsize	8
	.align		4
        /*0000*/ 	.word	0x00000000
	.align		4
        /*0004*/ 	.word	0xffffffff
	.align		4
        /*0008*/ 	.word	0x00000000
	.align		4
        /*000c*/ 	.word	0xfffffffe
	.align		4
        /*0010*/ 	.word	0x00000000
	.align		4
        /*0014*/ 	.word	0xfffffffd
	.align		4
        /*0018*/ 	.word	0x00000000
	.align		4
        /*001c*/ 	.word	0xfffffffc


//--------------------- .text._Z16vectorAddDynamicPKfS0_Pf --------------------------
	.section	.text._Z16vectorAddDynamicPKfS0_Pf,"ax",@progbits
	.align	128
        .global         _Z16vectorAddDynamicPKfS0_Pf
        .type           _Z16vectorAddDynamicPKfS0_Pf,@function
        .size           _Z16vectorAddDynamicPKfS0_Pf,(.L_x_1 - _Z16vectorAddDynamicPKfS0_Pf)
        .other          _Z16vectorAddDynamicPKfS0_Pf,@"STO_CUDA_ENTRY STV_DEFAULT"
_Z16vectorAddDynamicPKfS0_Pf:
.text._Z16vectorAddDynamicPKfS0_Pf:
[----:B------:R-:W-:Y:S01]  /*0000*/  LDC R1, c[0x0][0x37c] ;  /* 0x0000df00ff017b82 */ /* 0x000fe20000000800 */
[----:B------:R-:W0:Y:S07]  /*0010*/  S2R R0, SR_TID.X ;  /* 0x0000000000007919 */ /* 0x000e2e0000002100 */
[----:B------:R-:W0:Y:S01]  /*0020*/  S2UR UR4, SR_CTAID.X ;  /* 0x00000000000479c3 */ /* 0x000e220000002500 */
[----:B------:R-:W1:Y:S07]  /*0030*/  LDCU.64 UR6, c[0x0][0x358] ;  /* 0x00006b00ff0677ac */ /* 0x000e6e0008000a00 */
[----:B------:R-:W0:Y:S08]  /*0040*/  LDC R9, c[0x0][0x360] ;  /* 0x0000d800ff097b82 */ /* 0x000e300000000800 */
[----:B------:R-:W2:Y:S08]  /*0050*/  LDC.64 R2, c[0x0][0x380] ;  /* 0x0000e000ff027b82 */ /* 0x000eb00000000a00 */
[----:B------:R-:W3:Y:S01]  /*0060*/  LDC.64 R4, c[0x0][0x388] ;  /* 0x0000e200ff047b82 */ /* 0x000ee20000000a00 */
[----:B0-----:R-:W-:-:S05]  /*0070*/  IMAD R7, R9, UR4, R0 ;  /* 0x0000000409077c24 */ /* 0x001fca000f8e0200 */
[----:B------:R-:W-:-:S13]  /*0080*/  ISETP.GT.AND P0, PT, R7, 0xff, PT ;  /* 0x000000ff0700780c */ /* 0x000fda0003f04270 */
[----:B--2---:R-:W-:-:S04]  /*0090*/  @!P0 IMAD.WIDE R2, R7, 0x4, R2 ;  /* 0x0000000407028825 */ /* 0x004fc800078e0202 */
[----:B---3--:R-:W-:Y:S02]  /*00a0*/  @!P0 IMAD.WIDE R4, R7, 0x4, R4 ;  /* 0x0000000407048825 */ /* 0x008fe400078e0204 */
[----:B-1----:R-:W2:Y:S04]  /*00b0*/  @!P0 LDG.E R3, desc[UR6][R2.64] ;  /* 0x0000000602038981 */ /* 0x002ea8000c1e1900 */
[----:B------:R-:W3:Y:S01]  /*00c0*/  @!P0 LDG.E R5, desc[UR6][R4.64] ;  /* 0x0000000604058981 */ /* 0x000ee2000c1e1900 */
[----:B------:R-:W0:Y:S01]  /*00d0*/  S2UR UR5, SR_CgaCtaId ;  /* 0x00000000000579c3 */ /* 0x000e220000008800 */
[----:B------:R-:W-:Y:S02]  /*00e0*/  UMOV UR4, 0x400 ;  /* 0x0000040000047882 */ /* 0x000fe40000000000 */
[----:B0-----:R-:W-:-:S06]  /*00f0*/  ULEA UR4, UR5, UR4, 0x18 ;  /* 0x0000000405047291 */ /* 0x001fcc000f8ec0ff */
[----:B------:R-:W-:-:S04]  /*0100*/  LEA R0, R0, UR4, 0x2 ;  /* 0x0000000400007c11 */ /* 0x000fc8000f8e10ff */
[----:B------:R-:W-:Y:S01]  /*0110*/  LEA R6, R9, R0, 0x2 ;  /* 0x0000000009067211 */ /* 0x000fe200078e10ff */
[----:B--2---:R0:W-:Y:S04]  /*0120*/  @!P0 STS [R0], R3 ;  /* 0x0000000300008388 */ /* 0x0041e80000000800 */
[----:B---3--:R0:W-:Y:S01]  /*0130*/  @!P0 STS [R6], R5 ;  /* 0x0000000506008388 */ /* 0x0081e20000000800 */
[----:B------:R-:W-:Y:S06]  /*0140*/  BAR.SYNC.DEFER_BLOCKING 0x0 ;  /* 0x0000000000007b1d */ /* 0x000fec0000010000 */
[----:B------:R-:W-:Y:S05]  /*0150*/  @P0 EXIT ;  /* 0x000000000000094d */ /* 0x000fea0003800000 */
[----:B0-----:R-:W-:Y:S01]  /*0160*/  LDS R0, [R0] ;  /* 0x0000000000007984 */ /* 0x001fe20000000800 */
[----:B------:R-:W0:Y:S03]  /*0170*/  LDC.64 R2, c[0x0][0x390] ;  /* 0x0000e400ff027b82 */ /* 0x000e260000000a00 */
[----:B------:R-:W1:Y:S01]  /*0180*/  LDS R5, [R6] ;  /* 0x0000000006057984 */ /* 0x000e620000000800 */
[----:B0-----:R-:W-:-:S04]  /*0190*/  IMAD.WIDE R2, R7, 0x4, R2 ;  /* 0x0000000407027825 */ /* 0x001fc800078e0202 */
[----:B-1----:R-:W-:-:S05]  /*01a0*/  FADD R5, R0, R5 ;  /* 0x0000000500057221 */ /* 0x002fca0000000000 */
[----:B------:R-:W-:Y:S01]  /*01b0*/  STG.E desc[UR6][R2.64], R5 ;  /* 0x0000000502007986 */ /* 0x000fe2000c101906 */
[----:B------:R-:W-:Y:S05]  /*01c0*/  EXIT ;  /* 0x000000000000794d */ /* 0x000fea0003800000 */
.L_x_0:
[----:B------:R-:W-:-:S00]  /*01d0*/  BRA `(.L_x_0) ;  /* 0xfffffffc00fc7947 */ /* 0x000fc0000383ffff */
[----:B------:R-:W-:-:S00]  /*01e0*/  NOP ;  /* 0x0000000000007918 */ /* 0x000fc00000000000 */
        /* <DEDUP_REMOVED lines=9> */
.L_x_1:


//--------------------- .nv.shared._Z16vectorAddDynamicPKfS0_Pf --------------------------
	.section	.nv.shared._Z16vectorAddDynamicPKfS0_Pf,"aw",@nobits
	.sectionflags	@""
	.align	16
	.zero		1024


//--------------------- .nv.shared.reserved.0     --------------------------
	.section	.nv.shared.reserved.0,"aw",@nobits
	.weak		__nv_reservedSMEM_offset_0_alias
	.size		__nv_reservedSMEM_offset_0_alias, 0, 64
	.other		__nv_reservedSMEM_offset_0_alias,@"STO_CUDA_RESERVED_SHARED STV_DEFAULT"
__nv_reservedSMEM_offset_0_alias:
	.zero		0
	.zero		64


//--------------------- .nv.constant0._Z16vectorAddDynamicPKfS0_Pf --------------------------
	.section	.nv.constant0._Z16vectorAddDynamicPKfS0_Pf,"a",@progbits
	.sectionflags	@""
	.align	4
.nv.constant0._Z16vectorAddDynamicPKfS0_Pf:
	.zero		920


//--------------------- SYMBOLS --------------------------

	.type		.nv.reservedSmem.offset0,@object
	.size		.nv.reservedSmem.offset0,0x4
	.type		.nv.reservedSmem.cap,@object
	.size		.nv.reservedSmem.cap,0x4
